//
// Generated by NVIDIA NVVM Compiler
//
// Compiler Build ID: CL-36424714
// Cuda compilation tools, release 13.0, V13.0.88
// Based on NVVM 20.0.0
//

.version 9.0
.target sm_100
.address_size 64

	// .globl	_Z9mulKernelPiS_S_
// _ZZ9mulKernelPiS_S_E1a has been demoted
// _ZZ9mulKernelPiS_S_E1x has been demoted
// _ZZ9mulKernelPiS_S_E7parcial has been demoted
// _ZZ7kernel6PiS_E9locPosMin has been demoted

.visible .entry _Z9mulKernelPiS_S_(
	.param .u64 .ptr .align 1 _Z9mulKernelPiS_S__param_0,
	.param .u64 .ptr .align 1 _Z9mulKernelPiS_S__param_1,
	.param .u64 .ptr .align 1 _Z9mulKernelPiS_S__param_2
)
{
	.reg .pred 	%p<6>;
	.reg .b32 	%r<28>;
	.reg .b64 	%rd<11>;
	// demoted variable
	.shared .align 4 .b8 _ZZ9mulKernelPiS_S_E1a[36];
	// demoted variable
	.shared .align 4 .b8 _ZZ9mulKernelPiS_S_E1x[12];
	// demoted variable
	.shared .align 4 .b8 _ZZ9mulKernelPiS_S_E7parcial[12];
	ld.param.u64 	%rd2, [_Z9mulKernelPiS_S__param_0];
	ld.param.u64 	%rd3, [_Z9mulKernelPiS_S__param_2];
	cvta.to.global.u64 	%rd1, %rd3;
	mov.u32 	%r1, %tid.y;
	mov.u32 	%r8, %ctaid.y;
	mov.u32 	%r9, %ntid.y;
	mad.lo.s32 	%r2, %r8, %r9, %r1;
	mov.u32 	%r3, %tid.x;
	mov.u32 	%r10, %ctaid.x;
	mov.u32 	%r11, %ntid.x;
	mad.lo.s32 	%r4, %r10, %r11, %r3;
	setp.gt.u32 	%p1, %r2, 8;
	setp.gt.s32 	%p2, %r4, 8;
	or.pred  	%p3, %p1, %p2;
	@%p3 bra 	$L__BB0_5;
	cvta.to.global.u64 	%rd4, %rd2;
	mad.lo.s32 	%r12, %r2, 9, %r4;
	mul.wide.s32 	%rd5, %r12, 4;
	add.s64 	%rd6, %rd4, %rd5;
	ld.global.u32 	%r13, [%rd6];
	mad.lo.s32 	%r14, %r1, 3, %r3;
	shl.b32 	%r15, %r14, 2;
	mov.u32 	%r16, _ZZ9mulKernelPiS_S_E1a;
	add.s32 	%r5, %r16, %r15;
	st.shared.u32 	[%r5], %r13;
	setp.ne.s32 	%p4, %r3, 0;
	shl.b32 	%r17, %r1, 2;
	mov.u32 	%r18, _ZZ9mulKernelPiS_S_E1x;
	add.s32 	%r6, %r18, %r17;
	@%p4 bra 	$L__BB0_3;
	mul.wide.u32 	%rd7, %r2, 4;
	add.s64 	%rd8, %rd1, %rd7;
	ld.global.u32 	%r19, [%rd8];
	st.shared.u32 	[%r6], %r19;
$L__BB0_3:
	setp.ne.s32 	%p5, %r3, 0;
	bar.sync 	0;
	ld.shared.u32 	%r20, [%r5];
	ld.shared.u32 	%r21, [%r6];
	mul.lo.s32 	%r22, %r21, %r20;
	mov.u32 	%r24, _ZZ9mulKernelPiS_S_E7parcial;
	add.s32 	%r7, %r24, %r17;
	atom.shared.add.u32 	%r25, [%r7], %r22;
	bar.sync 	0;
	@%p5 bra 	$L__BB0_5;
	mul.wide.s32 	%rd9, %r4, 4;
	add.s64 	%rd10, %rd1, %rd9;
	ld.shared.u32 	%r26, [%r7];
	atom.global.add.u32 	%r27, [%rd10], %r26;
$L__BB0_5:
	ret;

}
	// .globl	_Z7kernel6PiS_
.visible .entry _Z7kernel6PiS_(
	.param .u64 .ptr .align 1 _Z7kernel6PiS__param_0,
	.param .u64 .ptr .align 1 _Z7kernel6PiS__param_1
)
{
	.reg .pred 	%p<6>;
	.reg .b32 	%r<13>;
	.reg .b64 	%rd<7>;
	// demoted variable
	.shared .align 4 .u32 _ZZ7kernel6PiS_E9locPosMin;
	ld.param.u64 	%rd3, [_Z7kernel6PiS__param_0];
	ld.param.u64 	%rd4, [_Z7kernel6PiS__param_1];
	cvta.to.global.u64 	%rd1, %rd4;
	cvta.to.global.u64 	%rd5, %rd3;
	mov.u32 	%r1, %tid.x;
	mov.u32 	%r3, %ctaid.x;
	mov.u32 	%r4, %ntid.x;
	mad.lo.s32 	%r5, %r3, %r4, %r1;
	mul.wide.s32 	%rd6, %r5, 4;
	add.s64 	%rd2, %rd5, %rd6;
	ld.global.u32 	%r2, [%rd2];
	setp.ne.s32 	%p1, %r1, 0;
	@%p1 bra 	$L__BB1_2;
	mov.b32 	%r6, 2147483647;
	st.shared.u32 	[_ZZ7kernel6PiS_E9locPosMin], %r6;
$L__BB1_2:
	bar.sync 	0;
	setp.lt.s32 	%p2, %r2, 1;
	@%p2 bra 	$L__BB1_4;
	atom.shared.min.s32 	%r7, [_ZZ7kernel6PiS_E9locPosMin], %r2;
$L__BB1_4:
	setp.ne.s32 	%p3, %r1, 0;
	bar.sync 	0;
	@%p3 bra 	$L__BB1_6;
	ld.shared.u32 	%r8, [_ZZ7kernel6PiS_E9locPosMin];
	atom.global.min.s32 	%r9, [%rd1], %r8;
$L__BB1_6:
	setp.ne.s32 	%p4, %r1, 0;
	bar.sync 	0;
	@%p4 bra 	$L__BB1_8;
	ld.global.u32 	%r10, [%rd1];
	st.shared.u32 	[_ZZ7kernel6PiS_E9locPosMin], %r10;
$L__BB1_8:
	bar.sync 	0;
	setp.lt.s32 	%p5, %r2, 1;
	ld.shared.u32 	%r11, [_ZZ7kernel6PiS_E9locPosMin];
	selp.b32 	%r12, %r11, %r2, %p5;
	st.global.u32 	[%rd2], %r12;
	ret;

}


// ===== COMPILED SASS (sm_100) =====

	.target	sm_100

	.elftype	@"ET_EXEC"


//--------------------- .note.nv.tkinfo           --------------------------
	.section	.note.nv.tkinfo,"",@"SHT_NOTE"
	.sectionflags	@"SHF_NOTE_NV_TKINFO"
	.tkinfo
        /*0018*/ 	.word	0x00000002
        /*0030*/ 	.string	""
        /*0030*/ 	.string	"ptxas"
        /*0030*/ 	.string	"Cuda compilation tools, release 13.0, V13.0.88"
        /*0030*/ 	.string	"Build cuda_13.0.r13.0/compiler.36424714_0"
        /*0030*/ 	.string	"-arch sm_100 -m 64 "



//--------------------- .note.nv.cuinfo           --------------------------
	.section	.note.nv.cuinfo,"",@"SHT_NOTE"
	.sectionflags	@"SHF_NOTE_NV_CUINFO"
        /*0018*/ 	.short	0x0002
        /*001a*/ 	.short	0x0064
        /*001c*/ 	.short	0x0082
	.zero		2


//--------------------- .nv.info                  --------------------------
	.section	.nv.info,"",@"SHT_CUDA_INFO"
	.align	4


	//----- nvinfo : EIATTR_REGCOUNT
	.align		4
        /*0000*/ 	.byte	0x04, 0x2f
        /*0002*/ 	.short	(.L_1 - .L_0)
	.align		4
.L_0:
        /*0004*/ 	.word	index@(_Z9mulKernelPiS_S_)
        /*0008*/ 	.word	0x0000000e


	//----- nvinfo : EIATTR_FRAME_SIZE
	.align		4
.L_1:
        /*000c*/ 	.byte	0x04, 0x11
        /*000e*/ 	.short	(.L_3 - .L_2)
	.align		4
.L_2:
        /*0010*/ 	.word	index@(_Z9mulKernelPiS_S_)
        /*0014*/ 	.word	0x00000000


	//----- nvinfo : EIATTR_REGCOUNT
	.align		4
.L_3:
        /*0018*/ 	.byte	0x04, 0x2f
        /*001a*/ 	.short	(.L_5 - .L_4)
	.align		4
.L_4:
        /*001c*/ 	.word	index@(_Z7kernel6PiS_)
        /*0020*/ 	.word	0x0000000c


	//----- nvinfo : EIATTR_FRAME_SIZE
	.align		4
.L_5:
        /*0024*/ 	.byte	0x04, 0x11
        /*0026*/ 	.short	(.L_7 - .L_6)
	.align		4
.L_6:
        /*0028*/ 	.word	index@(_Z7kernel6PiS_)
        /*002c*/ 	.word	0x00000000


	//----- nvinfo : EIATTR_MIN_STACK_SIZE
	.align		4
.L_7:
        /*0030*/ 	.byte	0x04, 0x12
        /*0032*/ 	.short	(.L_9 - .L_8)
	.align		4
.L_8:
        /*0034*/ 	.word	index@(_Z7kernel6PiS_)
        /*0038*/ 	.word	0x00000000


	//----- nvinfo : EIATTR_MIN_STACK_SIZE
	.align		4
.L_9:
        /*003c*/ 	.byte	0x04, 0x12
        /*003e*/ 	.short	(.L_11 - .L_10)
	.align		4
.L_10:
        /*0040*/ 	.word	index@(_Z9mulKernelPiS_S_)
        /*0044*/ 	.word	0x00000000
.L_11:


//--------------------- .nv.compat                --------------------------
	.section	.nv.compat,"",@"SHT_CUDA_COMPAT_INFO"
	.align	4
        /*0000*/ 	.byte	0x02, 0x09, 0x00, 0x00, 0x02, 0x02, 0x01, 0x00, 0x02, 0x05, 0x05, 0x00, 0x03, 0x07, 0x01, 0x01
        /*0010*/ 	.byte	0x02, 0x03, 0x00, 0x00, 0x02, 0x06, 0x01, 0x00, 0x04, 0x0b, 0x08, 0x00, 0x09, 0x00, 0x00, 0x00
        /*0020*/ 	.byte	0x00, 0x00, 0x00, 0x00


//--------------------- .nv.info._Z7kernel6PiS_   --------------------------
	.section	.nv.info._Z7kernel6PiS_,"",@"SHT_CUDA_INFO"
	.sectionflags	@""
	.align	4


	//----- nvinfo : EIATTR_CUDA_API_VERSION
	.align		4
        /*0000*/ 	.byte	0x04, 0x37
        /*0002*/ 	.short	(.L_13 - .L_12)
.L_12:
        /*0004*/ 	.word	0x00000082


	//----- nvinfo : EIATTR_KPARAM_INFO
	.align		4
.L_13:
        /*0008*/ 	.byte	0x04, 0x17
        /*000a*/ 	.short	(.L_15 - .L_14)
.L_14:
        /*000c*/ 	.word	0x00000000
        /*0010*/ 	.short	0x0001
        /*0012*/ 	.short	0x0008
        /*0014*/ 	.byte	0x00, 0xf5, 0x21, 0x00


	//----- nvinfo : EIATTR_KPARAM_INFO
	.align		4
.L_15:
        /*0018*/ 	.byte	0x04, 0x17
        /*001a*/ 	.short	(.L_17 - .L_16)
.L_16:
        /*001c*/ 	.word	0x00000000
        /*0020*/ 	.short	0x0000
        /*0022*/ 	.short	0x0000
        /*0024*/ 	.byte	0x00, 0xf5, 0x21, 0x00


	//----- nvinfo : EIATTR_SPARSE_MMA_MASK
	.align		4
.L_17:
        /*0028*/ 	.byte	0x03, 0x50
        /*002a*/ 	.short	0x0000


	//----- nvinfo : EIATTR_MAXREG_COUNT
	.align		4
        /*002c*/ 	.byte	0x03, 0x1b
        /*002e*/ 	.short	0x00ff


	//----- nvinfo : EIATTR_NUM_BARRIERS
	.align		4
        /*0030*/ 	.byte	0x02, 0x4c
        /*0032*/ 	.byte	0x01
	.zero		1


	//----- nvinfo : EIATTR_MERCURY_ISA_VERSION
	.align		4
        /*0034*/ 	.byte	0x03, 0x5f
        /*0036*/ 	.short	0x0101


	//----- nvinfo : EIATTR_INT_WARP_WIDE_INSTR_OFFSETS
	.align		4
        /*0038*/ 	.byte	0x04, 0x31
        /*003a*/ 	.short	(.L_19 - .L_18)


	//   ....[0]....
.L_18:
        /*003c*/ 	.word	0x00000150


	//   ....[1]....
        /*0040*/ 	.word	0x00000160


	//----- nvinfo : EIATTR_VRC_CTA_INIT_COUNT
	.align		4
.L_19:
        /*0044*/ 	.byte	0x02, 0x4a
	.zero		1
	.zero		1


	//----- nvinfo : EIATTR_EXIT_INSTR_OFFSETS
	.align		4
        /*0048*/ 	.byte	0x04, 0x1c
        /*004a*/ 	.short	(.L_21 - .L_20)


	//   ....[0]....
.L_20:
        /*004c*/ 	.word	0x00000380


	//----- nvinfo : EIATTR_CRS_STACK_SIZE
	.align		4
.L_21:
        /*0050*/ 	.byte	0x04, 0x1e
        /*0052*/ 	.short	(.L_23 - .L_22)
.L_22:
        /*0054*/ 	.word	0x00000000


	//----- nvinfo : EIATTR_CBANK_PARAM_SIZE
	.align		4
.L_23:
        /*0058*/ 	.byte	0x03, 0x19
        /*005a*/ 	.short	0x0010


	//----- nvinfo : EIATTR_PARAM_CBANK
	.align		4
        /*005c*/ 	.byte	0x04, 0x0a
        /*005e*/ 	.short	(.L_25 - .L_24)
	.align		4
.L_24:
        /*0060*/ 	.word	index@(.nv.constant0._Z7kernel6PiS_)
        /*0064*/ 	.short	0x0380
        /*0066*/ 	.short	0x0010


	//----- nvinfo : EIATTR_SW_WAR
	.align		4
.L_25:
        /*0068*/ 	.byte	0x04, 0x36
        /*006a*/ 	.short	(.L_27 - .L_26)
.L_26:
        /*006c*/ 	.word	0x00000008
.L_27:


//--------------------- .nv.info._Z9mulKernelPiS_S_ --------------------------
	.section	.nv.info._Z9mulKernelPiS_S_,"",@"SHT_CUDA_INFO"
	.sectionflags	@""
	.align	4


	//----- nvinfo : EIATTR_CUDA_API_VERSION
	.align		4
        /*0000*/ 	.byte	0x04, 0x37
        /*0002*/ 	.short	(.L_29 - .L_28)
.L_28:
        /*0004*/ 	.word	0x00000082


	//----- nvinfo : EIATTR_KPARAM_INFO
	.align		4
.L_29:
        /*0008*/ 	.byte	0x04, 0x17
        /*000a*/ 	.short	(.L_31 - .L_30)
.L_30:
        /*000c*/ 	.word	0x00000000
        /*0010*/ 	.short	0x0002
        /*0012*/ 	.short	0x0010
        /*0014*/ 	.byte	0x00, 0xf5, 0x21, 0x00


	//----- nvinfo : EIATTR_KPARAM_INFO
	.align		4
.L_31:
        /*0018*/ 	.byte	0x04, 0x17
        /*001a*/ 	.short	(.L_33 - .L_32)
.L_32:
        /*001c*/ 	.word	0x00000000
        /*0020*/ 	.short	0x0001
        /*0022*/ 	.short	0x0008
        /*0024*/ 	.byte	0x00, 0xf5, 0x21, 0x00


	//----- nvinfo : EIATTR_KPARAM_INFO
	.align		4
.L_33:
        /*0028*/ 	.byte	0x04, 0x17
        /*002a*/ 	.short	(.L_35 - .L_34)
.L_34:
        /*002c*/ 	.word	0x00000000
        /*0030*/ 	.short	0x0000
        /*0032*/ 	.short	0x0000
        /*0034*/ 	.byte	0x00, 0xf5, 0x21, 0x00


	//----- nvinfo : EIATTR_SPARSE_MMA_MASK
	.align		4
.L_35:
        /*0038*/ 	.byte	0x03, 0x50
        /*003a*/ 	.short	0x0000


	//----- nvinfo : EIATTR_MAXREG_COUNT
	.align		4
        /*003c*/ 	.byte	0x03, 0x1b
        /*003e*/ 	.short	0x00ff


	//----- nvinfo : EIATTR_NUM_BARRIERS
	.align		4
        /*0040*/ 	.byte	0x02, 0x4c
        /*0042*/ 	.byte	0x01
	.zero		1


	//----- nvinfo : EIATTR_MERCURY_ISA_VERSION
	.align		4
        /*0044*/ 	.byte	0x03, 0x5f
        /*0046*/ 	.short	0x0101


	//----- nvinfo : EIATTR_VRC_CTA_INIT_COUNT
	.align		4
        /*0048*/ 	.byte	0x02, 0x4a
	.zero		1
	.zero		1


	//----- nvinfo : EIATTR_EXIT_INSTR_OFFSETS
	.align		4
        /*004c*/ 	.byte	0x04, 0x1c
        /*004e*/ 	.short	(.L_37 - .L_36)


	//   ....[0]....
.L_36:
        /*0050*/ 	.word	0x000000b0


	//   ....[1]....
        /*0054*/ 	.word	0x00000280


	//   ....[2]....
        /*0058*/ 	.word	0x000002d0


	//----- nvinfo : EIATTR_CBANK_PARAM_SIZE
	.align		4
.L_37:
        /*005c*/ 	.byte	0x03, 0x19
        /*005e*/ 	.short	0x0018


	//----- nvinfo : EIATTR_PARAM_CBANK
	.align		4
        /*0060*/ 	.byte	0x04, 0x0a
        /*0062*/ 	.short	(.L_39 - .L_38)
	.align		4
.L_38:
        /*0064*/ 	.word	index@(.nv.constant0._Z9mulKernelPiS_S_)
        /*0068*/ 	.short	0x0380
        /*006a*/ 	.short	0x0018


	//----- nvinfo : EIATTR_SW_WAR
	.align		4
.L_39:
        /*006c*/ 	.byte	0x04, 0x36
        /*006e*/ 	.short	(.L_41 - .L_40)
.L_40:
        /*0070*/ 	.word	0x00000008
.L_41:


//--------------------- .nv.callgraph             --------------------------
	.section	.nv.callgraph,"",@"SHT_CUDA_CALLGRAPH"
	.align	4
	.sectionentsize	8
	.align		4
        /*0000*/ 	.word	0x00000000
	.align		4
        /*0004*/ 	.word	0xffffffff
	.align		4
        /*0008*/ 	.word	0x00000000
	.align		4
        /*000c*/ 	.word	0xfffffffe
	.align		4
        /*0010*/ 	.word	0x00000000
	.align		4
        /*0014*/ 	.word	0xfffffffd
	.align		4
        /*0018*/ 	.word	0x00000000
	.align		4
        /*001c*/ 	.word	0xfffffffc


//--------------------- .text._Z7kernel6PiS_      --------------------------
	.section	.text._Z7kernel6PiS_,"ax",@progbits
	.align	128
        .global         _Z7kernel6PiS_
        .type           _Z7kernel6PiS_,@function
        .size           _Z7kernel6PiS_,(.L_x_8 - _Z7kernel6PiS_)
        .other          _Z7kernel6PiS_,@"STO_CUDA_ENTRY STV_DEFAULT"
_Z7kernel6PiS_:
.text._Z7kernel6PiS_:
[----:B------:R-:W-:Y:S01]  /*0000*/  LDC R1, c[0x0][0x37c] ;  /* 0x0000df00ff017b82 */ /* 0x000fe20000000800 */
[----:B------:R-:W0:Y:S07]  /*0010*/  S2R R0, SR_TID.X ;  /* 0x0000000000007919 */ /* 0x000e2e0000002100 */
[----:B------:R-:W0:Y:S01]  /*0020*/  S2UR UR4, SR_CTAID.X ;  /* 0x00000000000479c3 */ /* 0x000e220000002500 */
[----:B------:R-:W1:Y:S07]  /*0030*/  LDCU.64 UR6, c[0x0][0x358] ;  /* 0x00006b00ff0677ac */ /* 0x000e6e0008000a00 */
[----:B------:R-:W0:Y:S08]  /*0040*/  LDC R5, c[0x0][0x360] ;  /* 0x0000d800ff057b82 */ /* 0x000e300000000800 */
[----:B------:R-:W2:Y:S01]  /*0050*/  LDC.64 R2, c[0x0][0x380] ;  /* 0x0000e000ff027b82 */ /* 0x000ea20000000a00 */
[----:B0-----:R-:W-:-:S04]  /*0060*/  IMAD R5, R5, UR4, R0 ;  /* 0x0000000405057c24 */ /* 0x001fc8000f8e0200 */
[----:B--2---:R-:W-:-:S05]  /*0070*/  IMAD.WIDE R2, R5, 0x4, R2 ;  /* 0x0000000405027825 */ /* 0x004fca00078e0202 */
[----:B-1----:R-:W2:Y:S01]  /*0080*/  LDG.E R7, desc[UR6][R2.64] ;  /* 0x0000000602077981 */ /* 0x002ea2000c1e1900 */
[----:B------:R-:W-:Y:S01]  /*0090*/  ISETP.NE.AND P0, PT, R0, RZ, PT ;  /* 0x000000ff0000720c */ /* 0x000fe20003f05270 */
[----:B------:R-:W-:-:S12]  /*00a0*/  BSSY.RECONVERGENT B0, `(.L_x_0) ;  /* 0x0000013000007945 */ /* 0x000fd80003800200 */
[----:B------:R-:W0:Y:S01]  /*00b0*/  @!P0 S2R R5, SR_CgaCtaId ;  /* 0x0000000000058919 */ /* 0x000e220000008800 */
[----:B------:R-:W-:Y:S01]  /*00c0*/  @!P0 MOV R0, 0x400 ;  /* 0x0000040000008802 */ /* 0x000fe20000000f00 */
[----:B------:R-:W-:-:S03]  /*00d0*/  @!P0 IMAD.MOV.U32 R9, RZ, RZ, 0x7fffffff ;  /* 0x7fffffffff098424 */ /* 0x000fc600078e00ff */
[----:B0-----:R-:W-:-:S05]  /*00e0*/  @!P0 LEA R0, R5, R0, 0x18 ;  /* 0x0000000005008211 */ /* 0x001fca00078ec0ff */
[----:B------:R0:W-:Y:S01]  /*00f0*/  @!P0 STS [R0], R9 ;  /* 0x0000000900008388 */ /* 0x0001e20000000800 */
[----:B------:R-:W-:Y:S01]  /*0100*/  BAR.SYNC.DEFER_BLOCKING 0x0 ;  /* 0x0000000000007b1d */ /* 0x000fe20000010000 */
[----:B--2---:R-:W-:-:S13]  /*0110*/  ISETP.GE.AND P1, PT, R7, 0x1, PT ;  /* 0x000000010700780c */ /* 0x004fda0003f26270 */
[----:B0-----:R-:W-:Y:S05]  /*0120*/  @!P1 BRA `(.L_x_1) ;  /* 0x0000000000289947 */ /* 0x001fea0003800000 */
[----:B------:R-:W0:Y:S01]  /*0130*/  S2R R0, SR_LANEID ;  /* 0x0000000000007919 */ /* 0x000e220000000000 */
[----:B------:R-:W1:Y:S01]  /*0140*/  S2UR UR5, SR_CgaCtaId ;  /* 0x00000000000579c3 */ /* 0x000e620000008800 */
[----:B------:R-:W-:Y:S01]  /*0150*/  VOTEU.ANY UR4, UPT, PT ;  /* 0x0000000000047886 */ /* 0x000fe200038e0100 */
[----:B------:R-:W-:Y:S01]  /*0160*/  CREDUX.MIN.S32 UR8, R7 ;  /* 0x00000000070872cc */ /* 0x000fe20000008200 */
[----:B------:R-:W-:-:S06]  /*0170*/  UFLO.U32 UR4, UR4 ;  /* 0x00000004000472bd */ /* 0x000fcc00080e0000 */
[----:B0-----:R-:W-:Y:S01]  /*0180*/  ISETP.EQ.U32.AND P2, PT, R0, UR4, PT ;  /* 0x0000000400007c0c */ /* 0x001fe2000bf42070 */
[----:B------:R-:W-:-:S05]  /*0190*/  UMOV UR4, 0x400 ;  /* 0x0000040000047882 */ /* 0x000fca0000000000 */
[----:B------:R-:W-:Y:S01]  /*01a0*/  IMAD.U32 R0, RZ, RZ, UR8 ;  /* 0x00000008ff007e24 */ /* 0x000fe2000f8e00ff */
[----:B-1----:R-:W-:-:S09]  /*01b0*/  ULEA UR4, UR5, UR4, 0x18 ;  /* 0x0000000405047291 */ /* 0x002fd2000f8ec0ff */
[----:B------:R0:W-:Y:S03]  /*01c0*/  @P2 ATOMS.MIN.S32 RZ, [UR4], R0 ;  /* 0x00000000ffff298c */ /* 0x0001e60008800204 */
.L_x_1:
[----:B------:R-:W-:Y:S05]  /*01d0*/  BSYNC.RECONVERGENT B0 ;  /* 0x0000000000007941 */ /* 0x000fea0003800200 */
.L_x_0:
[----:B------:R-:W-:Y:S06]  /*01e0*/  BAR.SYNC.DEFER_BLOCKING 0x0 ;  /* 0x0000000000007b1d */ /* 0x000fec0000010000 */
[----:B------:R-:W-:Y:S04]  /*01f0*/  BSSY.RECONVERGENT B0, `(.L_x_2) ;  /* 0x0000008000007945 */ /* 0x000fe80003800200 */
[----:B------:R-:W-:Y:S05]  /*0200*/  @P0 BRA `(.L_x_3) ;  /* 0x0000000000180947 */ /* 0x000fea0003800000 */
[----:B------:R-:W1:Y:S01]  /*0210*/  S2UR UR5, SR_CgaCtaId ;  /* 0x00000000000579c3 */ /* 0x000e620000008800 */
[----:B------:R-:W-:-:S07]  /*0220*/  UMOV UR4, 0x400 ;  /* 0x0000040000047882 */ /* 0x000fce0000000000 */
[----:B------:R-:W2:Y:S01]  /*0230*/  LDC.64 R4, c[0x0][0x388] ;  /* 0x0000e200ff047b82 */ /* 0x000ea20000000a00 */
[----:B-1----:R-:W-:-:S09]  /*0240*/  ULEA UR4, UR5, UR4, 0x18 ;  /* 0x0000000405047291 */ /* 0x002fd2000f8ec0ff */
[----:B------:R-:W2:Y:S04]  /*0250*/  LDS R9, [UR4] ;  /* 0x00000004ff097984 */ /* 0x000ea80008000800 */
[----:B--2---:R1:W-:Y:S02]  /*0260*/  REDG.E.MIN.S32.STRONG.GPU desc[UR6][R4.64], R9 ;  /* 0x000000090400798e */ /* 0x0043e4000c92e306 */
.L_x_3:
[----:B------:R-:W-:Y:S05]  /*0270*/  BSYNC.RECONVERGENT B0 ;  /* 0x0000000000007941 */ /* 0x000fea0003800200 */
.L_x_2:
[----:B------:R-:W-:Y:S06]  /*0280*/  BAR.SYNC.DEFER_BLOCKING 0x0 ;  /* 0x0000000000007b1d */ /* 0x000fec0000010000 */
[----:B------:R-:W-:Y:S04]  /*0290*/  BSSY.RECONVERGENT B0, `(.L_x_4) ;  /* 0x0000008000007945 */ /* 0x000fe80003800200 */
[----:B------:R-:W-:Y:S05]  /*02a0*/  @P0 BRA `(.L_x_5) ;  /* 0x0000000000180947 */ /* 0x000fea0003800000 */
[----:B-1----:R-:W1:Y:S02]  /*02b0*/  LDC.64 R4, c[0x0][0x388] ;  /* 0x0000e200ff047b82 */ /* 0x002e640000000a00 */
[----:B-1----:R-:W2:Y:S06]  /*02c0*/  LDG.E R4, desc[UR6][R4.64] ;  /* 0x0000000604047981 */ /* 0x002eac000c1e1900 */
[----:B------:R-:W1:Y:S01]  /*02d0*/  S2UR UR5, SR_CgaCtaId ;  /* 0x00000000000579c3 */ /* 0x000e620000008800 */
[----:B------:R-:W-:Y:S02]  /*02e0*/  UMOV UR4, 0x400 ;  /* 0x0000040000047882 */ /* 0x000fe40000000000 */
[----:B-1----:R-:W-:-:S09]  /*02f0*/  ULEA UR4, UR5, UR4, 0x18 ;  /* 0x0000000405047291 */ /* 0x002fd2000f8ec0ff */
[----:B--2---:R2:W-:Y:S03]  /*0300*/  STS [UR4], R4 ;  /* 0x00000004ff007988 */ /* 0x0045e60008000804 */
.L_x_5:
[----:B------:R-:W-:Y:S05]  /*0310*/  BSYNC.RECONVERGENT B0 ;  /* 0x0000000000007941 */ /* 0x000fea0003800200 */
.L_x_4:
[----:B------:R-:W3:Y:S08]  /*0320*/  S2UR UR5, SR_CgaCtaId ;  /* 0x00000000000579c3 */ /* 0x000ef00000008800 */
[----:B------:R-:W-:Y:S06]  /*0330*/  BAR.SYNC.DEFER_BLOCKING 0x0 ;  /* 0x0000000000007b1d */ /* 0x000fec0000010000 */
[----:B------:R-:W-:-:S02]  /*0340*/  UMOV UR4, 0x400 ;  /* 0x0000040000047882 */ /* 0x000fc40000000000 */
[----:B---3--:R-:W-:-:S09]  /*0350*/  ULEA UR4, UR5, UR4, 0x18 ;  /* 0x0000000405047291 */ /* 0x008fd2000f8ec0ff */
[----:B------:R-:W3:Y:S04]  /*0360*/  @!P1 LDS R7, [UR4] ;  /* 0x00000004ff079984 */ /* 0x000ee80008000800 */
[----:B---3--:R-:W-:Y:S01]  /*0370*/  STG.E desc[UR6][R2.64], R7 ;  /* 0x0000000702007986 */ /* 0x008fe2000c101906 */
[----:B------:R-:W-:Y:S05]  /*0380*/  EXIT ;  /* 0x000000000000794d */ /* 0x000fea0003800000 */
.L_x_6:
[----:B------:R-:W-:-:S00]  /*0390*/  BRA `(.L_x_6) ;  /* 0xfffffffc00fc7947 */ /* 0x000fc0000383ffff */
[----:B------:R-:W-:-:S00]  /*03a0*/  NOP ;  /* 0x0000000000007918 */ /* 0x000fc00000000000 */
        /* <DEDUP_REMOVED lines=13> */
.L_x_8:


//--------------------- .text._Z9mulKernelPiS_S_  --------------------------
	.section	.text._Z9mulKernelPiS_S_,"ax",@progbits
	.align	128
        .global         _Z9mulKernelPiS_S_
        .type           _Z9mulKernelPiS_S_,@function
        .size           _Z9mulKernelPiS_S_,(.L_x_9 - _Z9mulKernelPiS_S_)
        .other          _Z9mulKernelPiS_S_,@"STO_CUDA_ENTRY STV_DEFAULT"
_Z9mulKernelPiS_S_:
.text._Z9mulKernelPiS_S_:
[----:B------:R-:W-:Y:S01]  /*0000*/  LDC R1, c[0x0][0x37c] ;  /* 0x0000df00ff017b82 */ /* 0x000fe20000000800 */
[----:B------:R-:W0:Y:S07]  /*0010*/  S2R R11, SR_TID.X ;  /* 0x00000000000b7919 */ /* 0x000e2e0000002100 */
[----:B------:R-:W1:Y:S01]  /*0020*/  LDC R7, c[0x0][0x364] ;  /* 0x0000d900ff077b82 */ /* 0x000e620000000800 */
[----:B------:R-:W1:Y:S07]  /*0030*/  S2R R8, SR_TID.Y ;  /* 0x0000000000087919 */ /* 0x000e6e0000002200 */
[----:B------:R-:W0:Y:S08]  /*0040*/  S2UR UR5, SR_CTAID.X ;  /* 0x00000000000579c3 */ /* 0x000e300000002500 */
[----:B------:R-:W0:Y:S08]  /*0050*/  LDC R0, c[0x0][0x360] ;  /* 0x0000d800ff007b82 */ /* 0x000e300000000800 */
[----:B------:R-:W1:Y:S01]  /*0060*/  S2UR UR4, SR_CTAID.Y ;  /* 0x00000000000479c3 */ /* 0x000e620000002600 */
[----:B0-----:R-:W-:-:S05]  /*0070*/  IMAD R0, R0, UR5, R11 ;  /* 0x0000000500007c24 */ /* 0x001fca000f8e020b */
[----:B------:R-:W-:Y:S01]  /*0080*/  ISETP.GT.AND P0, PT, R0, 0x8, PT ;  /* 0x000000080000780c */ /* 0x000fe20003f04270 */
[----:B-1----:R-:W-:-:S05]  /*0090*/  IMAD R7, R7, UR4, R8 ;  /* 0x0000000407077c24 */ /* 0x002fca000f8e0208 */
[----:B------:R-:W-:-:S13]  /*00a0*/  ISETP.GT.U32.OR P0, PT, R7, 0x8, P0 ;  /* 0x000000080700780c */ /* 0x000fda0000704470 */
[----:B------:R-:W-:Y:S05]  /*00b0*/  @P0 EXIT ;  /* 0x000000000000094d */ /* 0x000fea0003800000 */
[----:B------:R-:W-:Y:S01]  /*00c0*/  ISETP.NE.AND P0, PT, R11, RZ, PT ;  /* 0x000000ff0b00720c */ /* 0x000fe20003f05270 */
[----:B------:R-:W0:Y:S01]  /*00d0*/  LDC.64 R2, c[0x0][0x380] ;  /* 0x0000e000ff027b82 */ /* 0x000e220000000a00 */
[----:B------:R-:W1:Y:S01]  /*00e0*/  LDCU.64 UR8, c[0x0][0x358] ;  /* 0x00006b00ff0877ac */ /* 0x000e620008000a00 */
[----:B------:R-:W-:-:S10]  /*00f0*/  IMAD R9, R7, 0x9, R0 ;  /* 0x0000000907097824 */ /* 0x000fd400078e0200 */
[----:B------:R-:W2:Y:S01]  /*0100*/  @!P0 LDC.64 R4, c[0x0][0x390] ;  /* 0x0000e400ff048b82 */ /* 0x000ea20000000a00 */
[----:B0-----:R-:W-:-:S06]  /*0110*/  IMAD.WIDE R2, R9, 0x4, R2 ;  /* 0x0000000409027825 */ /* 0x001fcc00078e0202 */
[----:B-1----:R-:W3:Y:S01]  /*0120*/  LDG.E R2, desc[UR8][R2.64] ;  /* 0x0000000802027981 */ /* 0x002ee2000c1e1900 */
[----:B--2---:R-:W-:-:S06]  /*0130*/  @!P0 IMAD.WIDE.U32 R4, R7, 0x4, R4 ;  /* 0x0000000407048825 */ /* 0x004fcc00078e0004 */
[----:B------:R-:W2:Y:S01]  /*0140*/  @!P0 LDG.E R5, desc[UR8][R4.64] ;  /* 0x0000000804058981 */ /* 0x000ea2000c1e1900 */
[----:B------:R-:W0:Y:S01]  /*0150*/  S2UR UR6, SR_CgaCtaId ;  /* 0x00000000000679c3 */ /* 0x000e220000008800 */
[----:B------:R-:W-:Y:S02]  /*0160*/  UMOV UR4, 0x400 ;  /* 0x0000040000047882 */ /* 0x000fe40000000000 */
[----:B------:R-:W-:Y:S01]  /*0170*/  UIADD3 UR5, UPT, UPT, UR4, 0x24, URZ ;  /* 0x0000002404057890 */ /* 0x000fe2000fffe0ff */
[----:B------:R-:W-:Y:S01]  /*0180*/  IMAD R6, R8, 0x3, R11 ;  /* 0x0000000308067824 */ /* 0x000fe200078e020b */
[----:B0-----:R-:W-:Y:S02]  /*0190*/  ULEA UR7, UR6, UR4, 0x18 ;  /* 0x0000000406077291 */ /* 0x001fe4000f8ec0ff */
[----:B------:R-:W-:-:S04]  /*01a0*/  ULEA UR5, UR6, UR5, 0x18 ;  /* 0x0000000506057291 */ /* 0x000fc8000f8ec0ff */
[----:B------:R-:W-:Y:S02]  /*01b0*/  LEA R7, R6, UR7, 0x2 ;  /* 0x0000000706077c11 */ /* 0x000fe4000f8e10ff */
[----:B------:R-:W-:Y:S01]  /*01c0*/  LEA R6, R8, UR5, 0x2 ;  /* 0x0000000508067c11 */ /* 0x000fe2000f8e10ff */
[----:B------:R-:W-:-:S04]  /*01d0*/  UIADD3 UR4, UPT, UPT, UR4, 0x30, URZ ;  /* 0x0000003004047890 */ /* 0x000fc8000fffe0ff */
[----:B------:R-:W-:-:S06]  /*01e0*/  ULEA UR4, UR6, UR4, 0x18 ;  /* 0x0000000406047291 */ /* 0x000fcc000f8ec0ff */
[----:B------:R-:W-:Y:S01]  /*01f0*/  LEA R8, R8, UR4, 0x2 ;  /* 0x0000000408087c11 */ /* 0x000fe2000f8e10ff */
[----:B---3--:R-:W-:Y:S04]  /*0200*/  STS [R7], R2 ;  /* 0x0000000207007388 */ /* 0x008fe80000000800 */
[----:B--2---:R-:W-:Y:S01]  /*0210*/  @!P0 STS [R6], R5 ;  /* 0x0000000506008388 */ /* 0x004fe20000000800 */
[----:B------:R-:W-:Y:S06]  /*0220*/  BAR.SYNC.DEFER_BLOCKING 0x0 ;  /* 0x0000000000007b1d */ /* 0x000fec0000010000 */
[----:B------:R-:W-:Y:S04]  /*0230*/  LDS R3, [R7] ;  /* 0x0000000007037984 */ /* 0x000fe80000000800 */
[----:B------:R-:W0:Y:S02]  /*0240*/  LDS R4, [R6] ;  /* 0x0000000006047984 */ /* 0x000e240000000800 */
[----:B0-----:R-:W-:-:S05]  /*0250*/  IMAD R3, R3, R4, RZ ;  /* 0x0000000403037224 */ /* 0x001fca00078e02ff */
[----:B------:R0:W-:Y:S01]  /*0260*/  ATOMS.ADD RZ, [R8], R3 ;  /* 0x0000000308ff738c */ /* 0x0001e20000000000 */
[----:B------:R-:W-:Y:S06]  /*0270*/  BAR.SYNC.DEFER_BLOCKING 0x0 ;  /* 0x0000000000007b1d */ /* 0x000fec0000010000 */
[----:B------:R-:W-:Y:S05]  /*0280*/  @P0 EXIT ;  /* 0x000000000000094d */ /* 0x000fea0003800000 */
[----:B------:R-:W1:Y:S01]  /*0290*/  LDS R5, [R8] ;  /* 0x0000000008057984 */ /* 0x000e620000000800 */
[----:B0-----:R-:W0:Y:S02]  /*02a0*/  LDC.64 R2, c[0x0][0x390] ;  /* 0x0000e400ff027b82 */ /* 0x001e240000000a00 */
[----:B0-----:R-:W-:-:S05]  /*02b0*/  IMAD.WIDE R2, R0, 0x4, R2 ;  /* 0x0000000400027825 */ /* 0x001fca00078e0202 */
[----:B-1----:R-:W-:Y:S01]  /*02c0*/  REDG.E.ADD.STRONG.GPU desc[UR8][R2.64], R5 ;  /* 0x000000050200798e */ /* 0x002fe2000c12e108 */
[----:B------:R-:W-:Y:S05]  /*02d0*/  EXIT ;  /* 0x000000000000794d */ /* 0x000fea0003800000 */
.L_x_7:
        /* <DEDUP_REMOVED lines=10> */
.L_x_9:


//--------------------- .nv.shared._Z7kernel6PiS_ --------------------------
	.section	.nv.shared._Z7kernel6PiS_,"aw",@nobits
	.sectionflags	@""
	.align	4
.nv.shared._Z7kernel6PiS_:
	.zero		1028


//--------------------- .nv.shared.reserved.0     --------------------------
	.section	.nv.shared.reserved.0,"aw",@nobits
	.weak		__nv_reservedSMEM_offset_0_alias
	.size		__nv_reservedSMEM_offset_0_alias, 0, 64
	.other		__nv_reservedSMEM_offset_0_alias,@"STO_CUDA_RESERVED_SHARED STV_DEFAULT"
__nv_reservedSMEM_offset_0_alias:
	.zero		0
	.zero		64


//--------------------- .nv.shared._Z9mulKernelPiS_S_ --------------------------
	.section	.nv.shared._Z9mulKernelPiS_S_,"aw",@nobits
	.sectionflags	@""
	.align	4
.nv.shared._Z9mulKernelPiS_S_:
	.zero		1084


//--------------------- .nv.constant0._Z7kernel6PiS_ --------------------------
	.section	.nv.constant0._Z7kernel6PiS_,"a",@progbits
	.sectionflags	@""
	.align	4
.nv.constant0._Z7kernel6PiS_:
	.zero		912


//--------------------- .nv.constant0._Z9mulKernelPiS_S_ --------------------------
	.section	.nv.constant0._Z9mulKernelPiS_S_,"a",@progbits
	.sectionflags	@""
	.align	4
.nv.constant0._Z9mulKernelPiS_S_:
	.zero		920


//--------------------- SYMBOLS --------------------------

	.type		.nv.reservedSmem.offset0,@object
	.size		.nv.reservedSmem.offset0,0x4
	.type		.nv.reservedSmem.cap,@object
	.size		.nv.reservedSmem.cap,0x4
